//
// Generated by NVIDIA NVVM Compiler
//
// Compiler Build ID: CL-36424714
// Cuda compilation tools, release 13.0, V13.0.88
// Based on NVVM 20.0.0
//

.version 9.0
.target sm_100
.address_size 64

	// .globl	_Z9matrixMulPiS_S_i

.visible .entry _Z9matrixMulPiS_S_i(
	.param .u64 .ptr .align 1 _Z9matrixMulPiS_S_i_param_0,
	.param .u64 .ptr .align 1 _Z9matrixMulPiS_S_i_param_1,
	.param .u64 .ptr .align 1 _Z9matrixMulPiS_S_i_param_2,
	.param .u32 _Z9matrixMulPiS_S_i_param_3
)
{
	.reg .pred 	%p<10>;
	.reg .b32 	%r<105>;
	.reg .b64 	%rd<67>;

	ld.param.u64 	%rd14, [_Z9matrixMulPiS_S_i_param_0];
	ld.param.u64 	%rd15, [_Z9matrixMulPiS_S_i_param_1];
	ld.param.u32 	%r30, [_Z9matrixMulPiS_S_i_param_3];
	cvta.to.global.u64 	%rd1, %rd15;
	cvta.to.global.u64 	%rd2, %rd14;
	mov.u32 	%r31, %ctaid.y;
	mov.u32 	%r32, %ntid.y;
	mov.u32 	%r33, %tid.y;
	mad.lo.s32 	%r1, %r31, %r32, %r33;
	mov.u32 	%r34, %ctaid.x;
	mov.u32 	%r35, %ntid.x;
	mov.u32 	%r36, %tid.x;
	mad.lo.s32 	%r2, %r34, %r35, %r36;
	max.s32 	%r37, %r1, %r2;
	setp.ge.s32 	%p1, %r37, %r30;
	@%p1 bra 	$L__BB0_13;
	mul.lo.s32 	%r3, %r30, %r1;
	and.b32  	%r4, %r30, 7;
	setp.lt.u32 	%p2, %r30, 8;
	mov.b32 	%r99, 0;
	mov.u32 	%r104, %r99;
	@%p2 bra 	$L__BB0_4;
	and.b32  	%r99, %r30, 2147483640;
	neg.s32 	%r93, %r99;
	mul.wide.s32 	%rd16, %r30, 4;
	add.s64 	%rd3, %rd1, %rd16;
	shl.b32 	%r7, %r30, 3;
	mul.wide.s32 	%rd17, %r30, 8;
	add.s64 	%rd4, %rd1, %rd17;
	mul.wide.s32 	%rd18, %r30, 12;
	add.s64 	%rd5, %rd1, %rd18;
	mul.wide.s32 	%rd19, %r30, 16;
	add.s64 	%rd6, %rd1, %rd19;
	mul.wide.s32 	%rd20, %r30, 20;
	add.s64 	%rd7, %rd1, %rd20;
	mul.wide.s32 	%rd21, %r30, 24;
	add.s64 	%rd8, %rd1, %rd21;
	mul.wide.s32 	%rd22, %r30, 28;
	add.s64 	%rd9, %rd1, %rd22;
	mul.wide.u32 	%rd23, %r3, 4;
	add.s64 	%rd24, %rd23, %rd2;
	add.s64 	%rd66, %rd24, 16;
	mov.b32 	%r104, 0;
	mov.u32 	%r92, %r2;
$L__BB0_3:
	.pragma "nounroll";
	mul.wide.s32 	%rd25, %r92, 4;
	add.s64 	%rd26, %rd3, %rd25;
	add.s64 	%rd27, %rd4, %rd25;
	add.s64 	%rd28, %rd5, %rd25;
	add.s64 	%rd29, %rd6, %rd25;
	add.s64 	%rd30, %rd7, %rd25;
	add.s64 	%rd31, %rd8, %rd25;
	add.s64 	%rd32, %rd9, %rd25;
	add.s64 	%rd33, %rd1, %rd25;
	ld.global.u32 	%r41, [%rd66+-16];
	ld.global.u32 	%r42, [%rd33];
	mad.lo.s32 	%r43, %r42, %r41, %r104;
	ld.global.u32 	%r44, [%rd66+-12];
	ld.global.u32 	%r45, [%rd26];
	mad.lo.s32 	%r46, %r45, %r44, %r43;
	ld.global.u32 	%r47, [%rd66+-8];
	ld.global.u32 	%r48, [%rd27];
	mad.lo.s32 	%r49, %r48, %r47, %r46;
	ld.global.u32 	%r50, [%rd66+-4];
	ld.global.u32 	%r51, [%rd28];
	mad.lo.s32 	%r52, %r51, %r50, %r49;
	ld.global.u32 	%r53, [%rd66];
	ld.global.u32 	%r54, [%rd29];
	mad.lo.s32 	%r55, %r54, %r53, %r52;
	ld.global.u32 	%r56, [%rd66+4];
	ld.global.u32 	%r57, [%rd30];
	mad.lo.s32 	%r58, %r57, %r56, %r55;
	ld.global.u32 	%r59, [%rd66+8];
	ld.global.u32 	%r60, [%rd31];
	mad.lo.s32 	%r61, %r60, %r59, %r58;
	ld.global.u32 	%r62, [%rd66+12];
	ld.global.u32 	%r63, [%rd32];
	mad.lo.s32 	%r104, %r63, %r62, %r61;
	add.s32 	%r93, %r93, 8;
	add.s32 	%r92, %r92, %r7;
	add.s64 	%rd66, %rd66, 32;
	setp.ne.s32 	%p3, %r93, 0;
	@%p3 bra 	$L__BB0_3;
$L__BB0_4:
	setp.eq.s32 	%p4, %r4, 0;
	@%p4 bra 	$L__BB0_12;
	and.b32  	%r17, %r30, 3;
	setp.lt.u32 	%p5, %r4, 4;
	@%p5 bra 	$L__BB0_7;
	add.s32 	%r65, %r99, %r3;
	mul.wide.u32 	%rd34, %r65, 4;
	add.s64 	%rd35, %rd2, %rd34;
	ld.global.u32 	%r66, [%rd35];
	mad.lo.s32 	%r67, %r99, %r30, %r2;
	mul.wide.s32 	%rd36, %r67, 4;
	add.s64 	%rd37, %rd1, %rd36;
	ld.global.u32 	%r68, [%rd37];
	mad.lo.s32 	%r69, %r68, %r66, %r104;
	cvt.u64.u32 	%rd38, %r3;
	cvt.u64.u32 	%rd39, %r99;
	add.s64 	%rd40, %rd39, %rd38;
	shl.b64 	%rd41, %rd40, 2;
	add.s64 	%rd42, %rd2, %rd41;
	ld.global.u32 	%r70, [%rd42+4];
	mul.wide.s32 	%rd43, %r30, 4;
	add.s64 	%rd44, %rd37, %rd43;
	ld.global.u32 	%r71, [%rd44];
	mad.lo.s32 	%r72, %r71, %r70, %r69;
	ld.global.u32 	%r73, [%rd42+8];
	add.s64 	%rd45, %rd44, %rd43;
	ld.global.u32 	%r74, [%rd45];
	mad.lo.s32 	%r75, %r74, %r73, %r72;
	ld.global.u32 	%r76, [%rd42+12];
	add.s64 	%rd46, %rd45, %rd43;
	ld.global.u32 	%r77, [%rd46];
	mad.lo.s32 	%r104, %r77, %r76, %r75;
	add.s32 	%r99, %r99, 4;
$L__BB0_7:
	setp.eq.s32 	%p6, %r17, 0;
	@%p6 bra 	$L__BB0_12;
	setp.eq.s32 	%p7, %r17, 1;
	@%p7 bra 	$L__BB0_10;
	add.s32 	%r79, %r99, %r3;
	mul.wide.u32 	%rd47, %r79, 4;
	add.s64 	%rd48, %rd2, %rd47;
	ld.global.u32 	%r80, [%rd48];
	mad.lo.s32 	%r81, %r99, %r30, %r2;
	mul.wide.s32 	%rd49, %r81, 4;
	add.s64 	%rd50, %rd1, %rd49;
	ld.global.u32 	%r82, [%rd50];
	mad.lo.s32 	%r83, %r82, %r80, %r104;
	cvt.u64.u32 	%rd51, %r3;
	cvt.u64.u32 	%rd52, %r99;
	add.s64 	%rd53, %rd52, %rd51;
	shl.b64 	%rd54, %rd53, 2;
	add.s64 	%rd55, %rd2, %rd54;
	ld.global.u32 	%r84, [%rd55+4];
	mul.wide.s32 	%rd56, %r30, 4;
	add.s64 	%rd57, %rd50, %rd56;
	ld.global.u32 	%r85, [%rd57];
	mad.lo.s32 	%r104, %r85, %r84, %r83;
	add.s32 	%r99, %r99, 2;
$L__BB0_10:
	and.b32  	%r86, %r30, 1;
	setp.eq.b32 	%p8, %r86, 1;
	not.pred 	%p9, %p8;
	@%p9 bra 	$L__BB0_12;
	add.s32 	%r87, %r99, %r3;
	mul.wide.u32 	%rd58, %r87, 4;
	add.s64 	%rd59, %rd2, %rd58;
	ld.global.u32 	%r88, [%rd59];
	mad.lo.s32 	%r89, %r99, %r30, %r2;
	mul.wide.s32 	%rd60, %r89, 4;
	add.s64 	%rd61, %rd1, %rd60;
	ld.global.u32 	%r90, [%rd61];
	mad.lo.s32 	%r104, %r90, %r88, %r104;
$L__BB0_12:
	ld.param.u64 	%rd65, [_Z9matrixMulPiS_S_i_param_2];
	add.s32 	%r91, %r3, %r2;
	cvta.to.global.u64 	%rd62, %rd65;
	mul.wide.s32 	%rd63, %r91, 4;
	add.s64 	%rd64, %rd62, %rd63;
	st.global.u32 	[%rd64], %r104;
$L__BB0_13:
	ret;

}


// ===== COMPILED SASS (sm_100) =====

	.target	sm_100

	.elftype	@"ET_EXEC"


//--------------------- .note.nv.tkinfo           --------------------------
	.section	.note.nv.tkinfo,"",@"SHT_NOTE"
	.sectionflags	@"SHF_NOTE_NV_TKINFO"
	.tkinfo
        /*0018*/ 	.word	0x00000002
        /*0030*/ 	.string	""
        /*0030*/ 	.string	"ptxas"
        /*0030*/ 	.string	"Cuda compilation tools, release 13.0, V13.0.88"
        /*0030*/ 	.string	"Build cuda_13.0.r13.0/compiler.36424714_0"
        /*0030*/ 	.string	"-arch sm_100 -m 64 "



//--------------------- .note.nv.cuinfo           --------------------------
	.section	.note.nv.cuinfo,"",@"SHT_NOTE"
	.sectionflags	@"SHF_NOTE_NV_CUINFO"
        /*0018*/ 	.short	0x0002
        /*001a*/ 	.short	0x0064
        /*001c*/ 	.short	0x0082
	.zero		2


//--------------------- .nv.info                  --------------------------
	.section	.nv.info,"",@"SHT_CUDA_INFO"
	.align	4


	//----- nvinfo : EIATTR_REGCOUNT
	.align		4
        /*0000*/ 	.byte	0x04, 0x2f
        /*0002*/ 	.short	(.L_1 - .L_0)
	.align		4
.L_0:
        /*0004*/ 	.word	index@(_Z9matrixMulPiS_S_i)
        /*0008*/ 	.word	0x0000001e


	//----- nvinfo : EIATTR_FRAME_SIZE
	.align		4
.L_1:
        /*000c*/ 	.byte	0x04, 0x11
        /*000e*/ 	.short	(.L_3 - .L_2)
	.align		4
.L_2:
        /*0010*/ 	.word	index@(_Z9matrixMulPiS_S_i)
        /*0014*/ 	.word	0x00000000


	//----- nvinfo : EIATTR_MIN_STACK_SIZE
	.align		4
.L_3:
        /*0018*/ 	.byte	0x04, 0x12
        /*001a*/ 	.short	(.L_5 - .L_4)
	.align		4
.L_4:
        /*001c*/ 	.word	index@(_Z9matrixMulPiS_S_i)
        /*0020*/ 	.word	0x00000000
.L_5:


//--------------------- .nv.compat                --------------------------
	.section	.nv.compat,"",@"SHT_CUDA_COMPAT_INFO"
	.align	4
        /*0000*/ 	.byte	0x02, 0x09, 0x00, 0x00, 0x02, 0x02, 0x01, 0x00, 0x02, 0x05, 0x05, 0x00, 0x03, 0x07, 0x01, 0x01
        /*0010*/ 	.byte	0x02, 0x03, 0x00, 0x00, 0x02, 0x06, 0x01, 0x00, 0x04, 0x0b, 0x08, 0x00, 0x09, 0x00, 0x00, 0x00
        /*0020*/ 	.byte	0x00, 0x00, 0x00, 0x00


//--------------------- .nv.info._Z9matrixMulPiS_S_i --------------------------
	.section	.nv.info._Z9matrixMulPiS_S_i,"",@"SHT_CUDA_INFO"
	.sectionflags	@""
	.align	4


	//----- nvinfo : EIATTR_CUDA_API_VERSION
	.align		4
        /*0000*/ 	.byte	0x04, 0x37
        /*0002*/ 	.short	(.L_7 - .L_6)
.L_6:
        /*0004*/ 	.word	0x00000082


	//----- nvinfo : EIATTR_KPARAM_INFO
	.align		4
.L_7:
        /*0008*/ 	.byte	0x04, 0x17
        /*000a*/ 	.short	(.L_9 - .L_8)
.L_8:
        /*000c*/ 	.word	0x00000000
        /*0010*/ 	.short	0x0003
        /*0012*/ 	.short	0x0018
        /*0014*/ 	.byte	0x00, 0xf0, 0x11, 0x00


	//----- nvinfo : EIATTR_KPARAM_INFO
	.align		4
.L_9:
        /*0018*/ 	.byte	0x04, 0x17
        /*001a*/ 	.short	(.L_11 - .L_10)
.L_10:
        /*001c*/ 	.word	0x00000000
        /*0020*/ 	.short	0x0002
        /*0022*/ 	.short	0x0010
        /*0024*/ 	.byte	0x00, 0xf5, 0x21, 0x00


	//----- nvinfo : EIATTR_KPARAM_INFO
	.align		4
.L_11:
        /*0028*/ 	.byte	0x04, 0x17
        /*002a*/ 	.short	(.L_13 - .L_12)
.L_12:
        /*002c*/ 	.word	0x00000000
        /*0030*/ 	.short	0x0001
        /*0032*/ 	.short	0x0008
        /*0034*/ 	.byte	0x00, 0xf5, 0x21, 0x00


	//----- nvinfo : EIATTR_KPARAM_INFO
	.align		4
.L_13:
        /*0038*/ 	.byte	0x04, 0x17
        /*003a*/ 	.short	(.L_15 - .L_14)
.L_14:
        /*003c*/ 	.word	0x00000000
        /*0040*/ 	.short	0x0000
        /*0042*/ 	.short	0x0000
        /*0044*/ 	.byte	0x00, 0xf5, 0x21, 0x00


	//----- nvinfo : EIATTR_SPARSE_MMA_MASK
	.align		4
.L_15:
        /*0048*/ 	.byte	0x03, 0x50
        /*004a*/ 	.short	0x0000


	//----- nvinfo : EIATTR_MAXREG_COUNT
	.align		4
        /*004c*/ 	.byte	0x03, 0x1b
        /*004e*/ 	.short	0x00ff


	//----- nvinfo : EIATTR_MERCURY_ISA_VERSION
	.align		4
        /*0050*/ 	.byte	0x03, 0x5f
        /*0052*/ 	.short	0x0101


	//----- nvinfo : EIATTR_VRC_CTA_INIT_COUNT
	.align		4
        /*0054*/ 	.byte	0x02, 0x4a
	.zero		1
	.zero		1


	//----- nvinfo : EIATTR_EXIT_INSTR_OFFSETS
	.align		4
        /*0058*/ 	.byte	0x04, 0x1c
        /*005a*/ 	.short	(.L_17 - .L_16)


	//   ....[0]....
.L_16:
        /*005c*/ 	.word	0x000000c0


	//   ....[1]....
        /*0060*/ 	.word	0x00000a90


	//----- nvinfo : EIATTR_CBANK_PARAM_SIZE
	.align		4
.L_17:
        /*0064*/ 	.byte	0x03, 0x19
        /*0066*/ 	.short	0x001c


	//----- nvinfo : EIATTR_PARAM_CBANK
	.align		4
        /*0068*/ 	.byte	0x04, 0x0a
        /*006a*/ 	.short	(.L_19 - .L_18)
	.align		4
.L_18:
        /*006c*/ 	.word	index@(.nv.constant0._Z9matrixMulPiS_S_i)
        /*0070*/ 	.short	0x0380
        /*0072*/ 	.short	0x001c


	//----- nvinfo : EIATTR_SW_WAR
	.align		4
.L_19:
        /*0074*/ 	.byte	0x04, 0x36
        /*0076*/ 	.short	(.L_21 - .L_20)
.L_20:
        /*0078*/ 	.word	0x00000008
.L_21:


//--------------------- .nv.callgraph             --------------------------
	.section	.nv.callgraph,"",@"SHT_CUDA_CALLGRAPH"
	.align	4
	.sectionentsize	8
	.align		4
        /*0000*/ 	.word	0x00000000
	.align		4
        /*0004*/ 	.word	0xffffffff
	.align		4
        /*0008*/ 	.word	0x00000000
	.align		4
        /*000c*/ 	.word	0xfffffffe
	.align		4
        /*0010*/ 	.word	0x00000000
	.align		4
        /*0014*/ 	.word	0xfffffffd
	.align		4
        /*0018*/ 	.word	0x00000000
	.align		4
        /*001c*/ 	.word	0xfffffffc


//--------------------- .text._Z9matrixMulPiS_S_i --------------------------
	.section	.text._Z9matrixMulPiS_S_i,"ax",@progbits
	.align	128
        .global         _Z9matrixMulPiS_S_i
        .type           _Z9matrixMulPiS_S_i,@function
        .size           _Z9matrixMulPiS_S_i,(.L_x_5 - _Z9matrixMulPiS_S_i)
        .other          _Z9matrixMulPiS_S_i,@"STO_CUDA_ENTRY STV_DEFAULT"
_Z9matrixMulPiS_S_i:
.text._Z9matrixMulPiS_S_i:
[----:B------:R-:W-:Y:S01]  /*0000*/  LDC R1, c[0x0][0x37c] ;  /* 0x0000df00ff017b82 */ /* 0x000fe20000000800 */
[----:B------:R-:W0:Y:S07]  /*0010*/  S2R R0, SR_TID.Y ;  /* 0x0000000000007919 */ /* 0x000e2e0000002200 */
[----:B------:R-:W0:Y:S01]  /*0020*/  S2UR UR4, SR_CTAID.Y ;  /* 0x00000000000479c3 */ /* 0x000e220000002600 */
[----:B------:R-:W1:Y:S01]  /*0030*/  LDCU UR20, c[0x0][0x398] ;  /* 0x00007300ff1477ac */ /* 0x000e620008000800 */
[----:B------:R-:W2:Y:S06]  /*0040*/  S2R R3, SR_TID.X ;  /* 0x0000000000037919 */ /* 0x000eac0000002100 */
[----:B------:R-:W0:Y:S08]  /*0050*/  LDC R13, c[0x0][0x364] ;  /* 0x0000d900ff0d7b82 */ /* 0x000e300000000800 */
[----:B------:R-:W2:Y:S08]  /*0060*/  S2UR UR5, SR_CTAID.X ;  /* 0x00000000000579c3 */ /* 0x000eb00000002500 */
[----:B------:R-:W2:Y:S01]  /*0070*/  LDC R2, c[0x0][0x360] ;  /* 0x0000d800ff027b82 */ /* 0x000ea20000000800 */
[----:B0-----:R-:W-:-:S02]  /*0080*/  IMAD R13, R13, UR4, R0 ;  /* 0x000000040d0d7c24 */ /* 0x001fc4000f8e0200 */
[----:B--2---:R-:W-:-:S05]  /*0090*/  IMAD R0, R2, UR5, R3 ;  /* 0x0000000502007c24 */ /* 0x004fca000f8e0203 */
[----:B------:R-:W-:-:S04]  /*00a0*/  VIMNMX R2, PT, PT, R13, R0, !PT ;  /* 0x000000000d027248 */ /* 0x000fc80007fe0100 */
[----:B-1----:R-:W-:-:S13]  /*00b0*/  ISETP.GE.AND P0, PT, R2, UR20, PT ;  /* 0x0000001402007c0c */ /* 0x002fda000bf06270 */
[----:B------:R-:W-:Y:S05]  /*00c0*/  @P0 EXIT ;  /* 0x000000000000094d */ /* 0x000fea0003800000 */
[----:B------:R-:W-:Y:S01]  /*00d0*/  UISETP.GE.U32.AND UP0, UPT, UR20, 0x8, UPT ;  /* 0x000000081400788c */ /* 0x000fe2000bf06070 */
[----:B------:R-:W-:Y:S02]  /*00e0*/  HFMA2 R12, -RZ, RZ, 0, 0 ;  /* 0x00000000ff0c7431 */ /* 0x000fe400000001ff */
[----:B------:R-:W-:Y:S01]  /*00f0*/  IMAD R13, R13, UR20, RZ ;  /* 0x000000140d0d7c24 */ /* 0x000fe2000f8e02ff */
[----:B------:R-:W-:Y:S01]  /*0100*/  UMOV UR4, URZ ;  /* 0x000000ff00047c82 */ /* 0x000fe20008000000 */
[----:B------:R-:W0:Y:S04]  /*0110*/  LDCU.64 UR18, c[0x0][0x358] ;  /* 0x00006b00ff1277ac */ /* 0x000e280008000a00 */
[----:B------:R-:W-:Y:S05]  /*0120*/  BRA.U !UP0, `(.L_x_0) ;  /* 0x0000000508047547 */ /* 0x000fea000b800000 */
[----:B------:R-:W1:Y:S01]  /*0130*/  LDCU.128 UR24, c[0x0][0x380] ;  /* 0x00007000ff1877ac */ /* 0x000e620008000c00 */
[----:B------:R-:W-:Y:S02]  /*0140*/  MOV R12, RZ ;  /* 0x000000ff000c7202 */ /* 0x000fe40000000f00 */
[----:B------:R-:W-:Y:S01]  /*0150*/  MOV R14, R0 ;  /* 0x00000000000e7202 */ /* 0x000fe20000000f00 */
[----:B------:R-:W-:-:S04]  /*0160*/  ULOP3.LUT UR4, UR20, 0x7ffffff8, URZ, 0xc0, !UPT ;  /* 0x7ffffff814047892 */ /* 0x000fc8000f8ec0ff */
[----:B------:R-:W-:Y:S01]  /*0170*/  UIADD3 UR5, UPT, UPT, -UR4, URZ, URZ ;  /* 0x000000ff04057290 */ /* 0x000fe2000fffe1ff */
[----:B-1----:R-:W-:Y:S01]  /*0180*/  MOV R2, UR24 ;  /* 0x0000001800027c02 */ /* 0x002fe20008000f00 */
[----:B------:R-:W-:Y:S01]  /*0190*/  UIMAD.WIDE UR6, UR20, 0x8, UR26 ;  /* 0x00000008140678a5 */ /* 0x000fe2000f8e021a */
[----:B------:R-:W-:Y:S01]  /*01a0*/  MOV R3, UR25 ;  /* 0x0000001900037c02 */ /* 0x000fe20008000f00 */
[----:B------:R-:W-:Y:S02]  /*01b0*/  UIMAD.WIDE UR8, UR20, 0xc, UR26 ;  /* 0x0000000c140878a5 */ /* 0x000fe4000f8e021a */
[----:B------:R-:W-:Y:S01]  /*01c0*/  UIMAD.WIDE UR10, UR20, 0x10, UR26 ;  /* 0x00000010140a78a5 */ /* 0x000fe2000f8e021a */
[----:B------:R-:W-:Y:S01]  /*01d0*/  IMAD.WIDE.U32 R2, R13, 0x4, R2 ;  /* 0x000000040d027825 */ /* 0x000fe200078e0002 */
[----:B------:R-:W-:Y:S02]  /*01e0*/  UIMAD.WIDE UR12, UR20, 0x14, UR26 ;  /* 0x00000014140c78a5 */ /* 0x000fe4000f8e021a */
[----:B------:R-:W-:Y:S01]  /*01f0*/  UIMAD.WIDE UR14, UR20, 0x18, UR26 ;  /* 0x00000018140e78a5 */ /* 0x000fe2000f8e021a */
[----:B------:R-:W-:Y:S01]  /*0200*/  IADD3 R2, P0, PT, R2, 0x10, RZ ;  /* 0x0000001002027810 */ /* 0x000fe20007f1e0ff */
[----:B------:R-:W-:-:S03]  /*0210*/  UIMAD.WIDE UR16, UR20, 0x1c, UR26 ;  /* 0x0000001c141078a5 */ /* 0x000fc6000f8e021a */
[----:B------:R-:W-:-:S09]  /*0220*/  IADD3.X R3, PT, PT, RZ, R3, RZ, P0, !PT ;  /* 0x00000003ff037210 */ /* 0x000fd200007fe4ff */
.L_x_1:
[----:B------:R-:W-:Y:S01]  /*0230*/  UIMAD.WIDE UR22, UR20, 0x4, UR26 ;  /* 0x00000004141678a5 */ /* 0x000fe2000f8e021a */
[----:B------:R-:W-:Y:S02]  /*0240*/  IMAD.MOV.U32 R23, RZ, RZ, 0x4 ;  /* 0x00000004ff177424 */ /* 0x000fe400078e00ff */
[----:B------:R-:W-:Y:S01]  /*0250*/  HFMA2 R11, -RZ, RZ, 0, 2.384185791015625e-07 ;  /* 0x00000004ff0b7431 */ /* 0x000fe200000001ff */
[----:B------:R-:W-:Y:S01]  /*0260*/  MOV R25, 0x4 ;  /* 0x0000000400197802 */ /* 0x000fe20000000f00 */
[----:B0-----:R-:W2:Y:S01]  /*0270*/  LDG.E R21, desc[UR18][R2.64+-0x10] ;  /* 0xfffff01202157981 */ /* 0x001ea2000c1e1900 */
[C---:B------:R-:W-:Y:S01]  /*0280*/  IMAD.WIDE R22, R14.reuse, R23, UR26 ;  /* 0x0000001a0e167e25 */ /* 0x040fe2000f8e0217 */
[----:B------:R-:W-:Y:S02]  /*0290*/  MOV R8, UR22 ;  /* 0x0000001600087c02 */ /* 0x000fe40008000f00 */
[----:B------:R-:W-:Y:S01]  /*02a0*/  MOV R9, UR23 ;  /* 0x0000001700097c02 */ /* 0x000fe20008000f00 */
[----:B------:R-:W3:Y:S02]  /*02b0*/  LDG.E R19, desc[UR18][R2.64+-0xc] ;  /* 0xfffff41202137981 */ /* 0x000ee4000c1e1900 */
[----:B------:R-:W-:-:S02]  /*02c0*/  IMAD.WIDE R8, R14, 0x4, R8 ;  /* 0x000000040e087825 */ /* 0x000fc400078e0208 */
[----:B------:R-:W2:Y:S01]  /*02d0*/  LDG.E R22, desc[UR18][R22.64] ;  /* 0x0000001216167981 */ /* 0x000ea2000c1e1900 */
[----:B------:R-:W-:Y:S01]  /*02e0*/  MOV R5, 0x4 ;  /* 0x0000000400057802 */ /* 0x000fe20000000f00 */
[C---:B------:R-:W-:Y:S02]  /*02f0*/  IMAD.WIDE R24, R14.reuse, R25, UR6 ;  /* 0x000000060e187e25 */ /* 0x040fe4000f8e0219 */
[----:B------:R0:W3:Y:S02]  /*0300*/  LDG.E R20, desc[UR18][R8.64] ;  /* 0x0000001208147981 */ /* 0x0000e4000c1e1900 */
[----:B------:R-:W-:Y:S02]  /*0310*/  IMAD.WIDE R10, R14, R11, UR8 ;  /* 0x000000080e0a7e25 */ /* 0x000fe4000f8e020b */
[----:B------:R-:W4:Y:S04]  /*0320*/  LDG.E R18, desc[UR18][R24.64] ;  /* 0x0000001218127981 */ /* 0x000f28000c1e1900 */
[----:B------:R-:W4:Y:S01]  /*0330*/  LDG.E R17, desc[UR18][R2.64+-0x8] ;  /* 0xfffff81202117981 */ /* 0x000f22000c1e1900 */
[----:B0-----:R-:W-:-:S02]  /*0340*/  HFMA2 R9, -RZ, RZ, 0, 2.384185791015625e-07 ;  /* 0x00000004ff097431 */ /* 0x001fc400000001ff */
[----:B------:R-:W-:Y:S01]  /*0350*/  IMAD.MOV.U32 R7, RZ, RZ, 0x4 ;  /* 0x00000004ff077424 */ /* 0x000fe200078e00ff */
[----:B------:R0:W5:Y:S01]  /*0360*/  LDG.E R16, desc[UR18][R10.64] ;  /* 0x000000120a107981 */ /* 0x000162000c1e1900 */
[----:B------:R-:W-:-:S03]  /*0370*/  IMAD.WIDE R4, R14, R5, UR10 ;  /* 0x0000000a0e047e25 */ /* 0x000fc6000f8e0205 */
[----:B------:R-:W5:Y:S01]  /*0380*/  LDG.E R15, desc[UR18][R2.64+-0x4] ;  /* 0xfffffc12020f7981 */ /* 0x000f62000c1e1900 */
[C---:B------:R-:W-:Y:S01]  /*0390*/  IMAD.WIDE R6, R14.reuse, R7, UR12 ;  /* 0x0000000c0e067e25 */ /* 0x040fe2000f8e0207 */
[----:B------:R-:W-:Y:S02]  /*03a0*/  MOV R27, 0x4 ;  /* 0x00000004001b7802 */ /* 0x000fe40000000f00 */
[----:B------:R1:W5:Y:S01]  /*03b0*/  LDG.E R4, desc[UR18][R4.64] ;  /* 0x0000001204047981 */ /* 0x000362000c1e1900 */
[----:B------:R-:W-:-:S03]  /*03c0*/  IMAD.WIDE R8, R14, R9, UR14 ;  /* 0x0000000e0e087e25 */ /* 0x000fc6000f8e0209 */
[----:B------:R-:W5:Y:S01]  /*03d0*/  LDG.E R23, desc[UR18][R2.64] ;  /* 0x0000001202177981 */ /* 0x000f62000c1e1900 */
[----:B0-----:R-:W-:-:S03]  /*03e0*/  IMAD.WIDE R10, R14, R27, UR16 ;  /* 0x000000100e0a7e25 */ /* 0x001fc6000f8e021b */
[----:B------:R-:W5:Y:S04]  /*03f0*/  LDG.E R7, desc[UR18][R6.64] ;  /* 0x0000001206077981 */ /* 0x000f68000c1e1900 */
[----:B------:R-:W5:Y:S04]  /*0400*/  LDG.E R24, desc[UR18][R2.64+0x4] ;  /* 0x0000041202187981 */ /* 0x000f68000c1e1900 */
[----:B------:R-:W5:Y:S04]  /*0410*/  LDG.E R8, desc[UR18][R8.64] ;  /* 0x0000001208087981 */ /* 0x000f68000c1e1900 */
[----:B------:R-:W5:Y:S04]  /*0420*/  LDG.E R25, desc[UR18][R2.64+0x8] ;  /* 0x0000081202197981 */ /* 0x000f68000c1e1900 */
[----:B------:R-:W5:Y:S04]  /*0430*/  LDG.E R10, desc[UR18][R10.64] ;  /* 0x000000120a0a7981 */ /* 0x000f68000c1e1900 */
[----:B------:R0:W5:Y:S01]  /*0440*/  LDG.E R27, desc[UR18][R2.64+0xc] ;  /* 0x00000c12021b7981 */ /* 0x000162000c1e1900 */
[----:B------:R-:W-:-:S04]  /*0450*/  UIADD3 UR5, UPT, UPT, UR5, 0x8, URZ ;  /* 0x0000000805057890 */ /* 0x000fc8000fffe0ff */
[----:B------:R-:W-:Y:S01]  /*0460*/  UISETP.NE.AND UP0, UPT, UR5, URZ, UPT ;  /* 0x000000ff0500728c */ /* 0x000fe2000bf05270 */
[----:B-1----:R-:W-:Y:S02]  /*0470*/  MOV R5, UR20 ;  /* 0x0000001400057c02 */ /* 0x002fe40008000f00 */
[----:B0-----:R-:W-:Y:S02]  /*0480*/  IADD3 R2, P0, PT, R2, 0x20, RZ ;  /* 0x0000002002027810 */ /* 0x001fe40007f1e0ff */
[----:B------:R-:W-:Y:S02]  /*0490*/  LEA R14, R5, R14, 0x3 ;  /* 0x0000000e050e7211 */ /* 0x000fe400078e18ff */
[----:B------:R-:W-:Y:S01]  /*04a0*/  IADD3.X R3, PT, PT, RZ, R3, RZ, P0, !PT ;  /* 0x00000003ff037210 */ /* 0x000fe200007fe4ff */
[----:B--2---:R-:W-:-:S04]  /*04b0*/  IMAD R21, R21, R22, R12 ;  /* 0x0000001615157224 */ /* 0x004fc800078e020c */
[----:B---3--:R-:W-:-:S04]  /*04c0*/  IMAD R19, R19, R20, R21 ;  /* 0x0000001413137224 */ /* 0x008fc800078e0215 */
[----:B----4-:R-:W-:-:S04]  /*04d0*/  IMAD R17, R17, R18, R19 ;  /* 0x0000001211117224 */ /* 0x010fc800078e0213 */
[----:B-----5:R-:W-:-:S04]  /*04e0*/  IMAD R15, R15, R16, R17 ;  /* 0x000000100f0f7224 */ /* 0x020fc800078e0211 */
[----:B------:R-:W-:-:S04]  /*04f0*/  IMAD R4, R23, R4, R15 ;  /* 0x0000000417047224 */ /* 0x000fc800078e020f */
[----:B------:R-:W-:-:S04]  /*0500*/  IMAD R4, R24, R7, R4 ;  /* 0x0000000718047224 */ /* 0x000fc800078e0204 */
[----:B------:R-:W-:-:S04]  /*0510*/  IMAD R4, R25, R8, R4 ;  /* 0x0000000819047224 */ /* 0x000fc800078e0204 */
[----:B------:R-:W-:Y:S01]  /*0520*/  IMAD R12, R27, R10, R4 ;  /* 0x0000000a1b0c7224 */ /* 0x000fe200078e0204 */
[----:B------:R-:W-:Y:S06]  /*0530*/  BRA.U UP0, `(.L_x_1) ;  /* 0xfffffffd003c7547 */ /* 0x000fec000b83ffff */
.L_x_0:
[----:B------:R-:W-:-:S04]  /*0540*/  ULOP3.LUT UR6, UR20, 0x7, URZ, 0xc0, !UPT ;  /* 0x0000000714067892 */ /* 0x000fc8000f8ec0ff */
[----:B------:R-:W-:-:S09]  /*0550*/  UISETP.NE.AND UP0, UPT, UR6, URZ, UPT ;  /* 0x000000ff0600728c */ /* 0x000fd2000bf05270 */
[----:B------:R-:W-:Y:S05]  /*0560*/  BRA.U !UP0, `(.L_x_2) ;  /* 0x0000000508387547 */ /* 0x000fea000b800000 */
[----:B------:R-:W-:Y:S02]  /*0570*/  UISETP.GE.U32.AND UP0, UPT, UR6, 0x4, UPT ;  /* 0x000000040600788c */ /* 0x000fe4000bf06070 */
[----:B------:R-:W-:-:S04]  /*0580*/  ULOP3.LUT UR5, UR20, 0x3, URZ, 0xc0, !UPT ;  /* 0x0000000314057892 */ /* 0x000fc8000f8ec0ff */
[----:B------:R-:W-:-:S03]  /*0590*/  UISETP.NE.AND UP1, UPT, UR5, URZ, UPT ;  /* 0x000000ff0500728c */ /* 0x000fc6000bf25270 */
[----:B------:R-:W-:Y:S08]  /*05a0*/  BRA.U !UP0, `(.L_x_3) ;  /* 0x00000001087c7547 */ /* 0x000ff0000b800000 */
[----:B------:R-:W1:Y:S01]  /*05b0*/  LDC.64 R6, c[0x0][0x388] ;  /* 0x0000e200ff067b82 */ /* 0x000e620000000a00 */
[----:B------:R-:W2:Y:S01]  /*05c0*/  LDCU.64 UR6, c[0x0][0x380] ;  /* 0x00007000ff0677ac */ /* 0x000ea20008000a00 */
[----:B------:R-:W-:Y:S01]  /*05d0*/  IMAD.U32 R9, RZ, RZ, UR4 ;  /* 0x00000004ff097e24 */ /* 0x000fe2000f8e00ff */
[C---:B------:R-:W-:Y:S02]  /*05e0*/  IADD3 R3, PT, PT, R13.reuse, UR4, RZ ;  /* 0x000000040d037c10 */ /* 0x040fe4000fffe0ff */
[----:B------:R-:W-:Y:S01]  /*05f0*/  IADD3 R10, P0, PT, R13, UR4, RZ ;  /* 0x000000040d0a7c10 */ /* 0x000fe2000ff1e0ff */
[----:B------:R-:W-:Y:S01]  /*0600*/  IMAD R9, R9, UR20, R0 ;  /* 0x0000001409097c24 */ /* 0x000fe2000f8e0200 */
[----:B------:R-:W-:Y:S01]  /*0610*/  MOV R11, UR20 ;  /* 0x00000014000b7c02 */ /* 0x000fe20008000f00 */
[----:B------:R-:W3:Y:S01]  /*0620*/  LDC.64 R4, c[0x0][0x380] ;  /* 0x0000e000ff047b82 */ /* 0x000ee20000000a00 */
[----:B------:R-:W-:Y:S01]  /*0630*/  MOV R15, UR20 ;  /* 0x00000014000f7c02 */ /* 0x000fe20008000f00 */
[----:B-1----:R-:W-:Y:S01]  /*0640*/  IMAD.WIDE R6, R9, 0x4, R6 ;  /* 0x0000000409067825 */ /* 0x002fe200078e0206 */
[----:B------:R-:W-:-:S05]  /*0650*/  MOV R9, UR20 ;  /* 0x0000001400097c02 */ /* 0x000fca0008000f00 */
[----:B------:R-:W-:Y:S02]  /*0660*/  IMAD.WIDE R8, R9, 0x4, R6 ;  /* 0x0000000409087825 */ /* 0x000fe400078e0206 */
[----:B0-----:R-:W4:Y:S02]  /*0670*/  LDG.E R6, desc[UR18][R6.64] ;  /* 0x0000001206067981 */ /* 0x001f24000c1e1900 */
[----:B---3--:R-:W-:Y:S01]  /*0680*/  IMAD.WIDE.U32 R4, R3, 0x4, R4 ;  /* 0x0000000403047825 */ /* 0x008fe200078e0004 */
[----:B------:R-:W-:Y:S01]  /*0690*/  IADD3.X R3, PT, PT, RZ, RZ, RZ, P0, !PT ;  /* 0x000000ffff037210 */ /* 0x000fe200007fe4ff */
[----:B------:R-:W3:Y:S01]  /*06a0*/  LDG.E R17, desc[UR18][R8.64] ;  /* 0x0000001208117981 */ /* 0x000ee2000c1e1900 */
[----:B--2---:R-:W-:-:S03]  /*06b0*/  LEA R2, P0, R10, UR6, 0x2 ;  /* 0x000000060a027c11 */ /* 0x004fc6000f8010ff */
[----:B------:R-:W4:Y:S01]  /*06c0*/  LDG.E R5, desc[UR18][R4.64] ;  /* 0x0000001204057981 */ /* 0x000f22000c1e1900 */
[----:B------:R-:W-:Y:S01]  /*06d0*/  LEA.HI.X R3, R10, UR7, R3, 0x2, P0 ;  /* 0x000000070a037c11 */ /* 0x000fe200080f1403 */
[----:B------:R-:W-:-:S04]  /*06e0*/  IMAD.WIDE R10, R11, 0x4, R8 ;  /* 0x000000040b0a7825 */ /* 0x000fc800078e0208 */
[----:B------:R-:W3:Y:S01]  /*06f0*/  LDG.E R16, desc[UR18][R2.64+0x4] ;  /* 0x0000041202107981 */ /* 0x000ee2000c1e1900 */
[----:B------:R-:W-:-:S03]  /*0700*/  IMAD.WIDE R14, R15, 0x4, R10 ;  /* 0x000000040f0e7825 */ /* 0x000fc600078e020a */
[----:B------:R-:W2:Y:S04]  /*0710*/  LDG.E R19, desc[UR18][R10.64] ;  /* 0x000000120a137981 */ /* 0x000ea8000c1e1900 */
[----:B------:R-:W2:Y:S04]  /*0720*/  LDG.E R18, desc[UR18][R2.64+0x8] ;  /* 0x0000081202127981 */ /* 0x000ea8000c1e1900 */
[----:B------:R-:W5:Y:S04]  /*0730*/  LDG.E R20, desc[UR18][R2.64+0xc] ;  /* 0x00000c1202147981 */ /* 0x000f68000c1e1900 */
[----:B------:R-:W5:Y:S01]  /*0740*/  LDG.E R14, desc[UR18][R14.64] ;  /* 0x000000120e0e7981 */ /* 0x000f62000c1e1900 */
[----:B------:R-:W-:Y:S01]  /*0750*/  UIADD3 UR4, UPT, UPT, UR4, 0x4, URZ ;  /* 0x0000000404047890 */ /* 0x000fe2000fffe0ff */
[----:B----4-:R-:W-:-:S04]  /*0760*/  IMAD R5, R5, R6, R12 ;  /* 0x0000000605057224 */ /* 0x010fc800078e020c */
[----:B---3--:R-:W-:-:S04]  /*0770*/  IMAD R5, R16, R17, R5 ;  /* 0x0000001110057224 */ /* 0x008fc800078e0205 */
[----:B--2---:R-:W-:-:S04]  /*0780*/  IMAD R5, R18, R19, R5 ;  /* 0x0000001312057224 */ /* 0x004fc800078e0205 */
[----:B-----5:R-:W-:-:S07]  /*0790*/  IMAD R12, R20, R14, R5 ;  /* 0x0000000e140c7224 */ /* 0x020fce00078e0205 */
.L_x_3:
[----:B------:R-:W-:Y:S05]  /*07a0*/  BRA.U !UP1, `(.L_x_2) ;  /* 0x0000000109a87547 */ /* 0x000fea000b800000 */
[----:B------:R-:W-:Y:S01]  /*07b0*/  UISETP.NE.AND UP0, UPT, UR5, 0x1, UPT ;  /* 0x000000010500788c */ /* 0x000fe2000bf05270 */
[----:B------:R-:W-:Y:S01]  /*07c0*/  MOV R7, UR4 ;  /* 0x0000000400077c02 */ /* 0x000fe20008000f00 */
[----:B------:R-:W-:Y:S02]  /*07d0*/  ULOP3.LUT UR5, UR20, 0x1, URZ, 0xc0, !UPT ;  /* 0x0000000114057892 */ /* 0x000fe4000f8ec0ff */
[----:B------:R-:W-:Y:S02]  /*07e0*/  MOV R15, UR20 ;  /* 0x00000014000f7c02 */ /* 0x000fe40008000f00 */
[----:B------:R-:W-:Y:S01]  /*07f0*/  UISETP.NE.U32.AND UP1, UPT, UR5, 0x1, UPT ;  /* 0x000000010500788c */ /* 0x000fe2000bf25070 */
[----:B------:R-:W-:-:S04]  /*0800*/  PLOP3.LUT P1, PT, PT, PT, UP0, 0x80, 0x8 ;  /* 0x000000000008781c */ /* 0x000fc80003f2f008 */
[----:B------:R-:W1:Y:S01]  /*0810*/  @UP0 LDCU.128 UR8, c[0x0][0x380] ;  /* 0x00007000ff0807ac */ /* 0x000e620008000c00 */
[----:B------:R-:W-:Y:S01]  /*0820*/  PLOP3.LUT P0, PT, PT, PT, UP1, 0x80, 0x8 ;  /* 0x000000000008781c */ /* 0x000fe20003f0f018 */
[----:B------:R-:W2:Y:S04]  /*0830*/  @UP0 LDCU.64 UR6, c[0x0][0x380] ;  /* 0x00007000ff0607ac */ /* 0x000ea80008000a00 */
[----:B------:R-:W3:Y:S03]  /*0840*/  @!UP1 LDCU.128 UR12, c[0x0][0x380] ;  /* 0x00007000ff0c97ac */ /* 0x000ee60008000c00 */
[C---:B------:R-:W-:Y:S02]  /*0850*/  @P1 IADD3 R3, PT, PT, R13.reuse, UR4, RZ ;  /* 0x000000040d031c10 */ /* 0x040fe4000fffe0ff */
[----:B------:R-:W-:Y:S01]  /*0860*/  @P1 IADD3 R6, P2, PT, R13, UR4, RZ ;  /* 0x000000040d061c10 */ /* 0x000fe2000ff5e0ff */
[----:B------:R-:W-:Y:S01]  /*0870*/  @UP0 UIADD3 UR4, UPT, UPT, UR4, 0x2, URZ ;  /* 0x0000000204040890 */ /* 0x000fe2000fffe0ff */
[----:B-1----:R-:W-:Y:S01]  /*0880*/  MOV R11, UR9 ;  /* 0x00000009000b7c02 */ /* 0x002fe20008000f00 */
[----:B------:R-:W-:Y:S01]  /*0890*/  IMAD.U32 R10, RZ, RZ, UR8 ;  /* 0x00000008ff0a7e24 */ /* 0x000fe2000f8e00ff */
[----:B------:R-:W-:-:S02]  /*08a0*/  MOV R4, UR10 ;  /* 0x0000000a00047c02 */ /* 0x000fc40008000f00 */
[----:B------:R-:W-:Y:S01]  /*08b0*/  MOV R5, UR11 ;  /* 0x0000000b00057c02 */ /* 0x000fe20008000f00 */
[----:B------:R-:W-:-:S04]  /*08c0*/  @P1 IMAD.WIDE.U32 R10, R3, 0x4, R10 ;  /* 0x00000004030a1825 */ /* 0x000fc800078e000a */
[----:B------:R-:W-:Y:S01]  /*08d0*/  @P1 IMAD R3, R7, UR20, R0 ;  /* 0x0000001407031c24 */ /* 0x000fe2000f8e0200 */
[----:B------:R-:W-:Y:S01]  /*08e0*/  @P1 IADD3.X R7, PT, PT, RZ, RZ, RZ, P2, !PT ;  /* 0x000000ffff071210 */ /* 0x000fe200017fe4ff */
[----:B------:R-:W-:Y:S01]  /*08f0*/  IMAD.U32 R19, RZ, RZ, UR4 ;  /* 0x00000004ff137e24 */ /* 0x000fe2000f8e00ff */
[C---:B--2---:R-:W-:Y:S01]  /*0900*/  @P1 LEA R2, P2, R6.reuse, UR6, 0x2 ;  /* 0x0000000606021c11 */ /* 0x044fe2000f8410ff */
[----:B------:R-:W-:Y:S01]  /*0910*/  @P1 IMAD.WIDE R4, R3, 0x4, R4 ;  /* 0x0000000403041825 */ /* 0x000fe200078e0204 */
[----:B------:R-:W-:Y:S01]  /*0920*/  @!P0 IADD3 R17, PT, PT, R13, UR4, RZ ;  /* 0x000000040d118c10 */ /* 0x000fe2000fffe0ff */
[----:B0-----:R-:W2:Y:S01]  /*0930*/  @P1 LDG.E R11, desc[UR18][R10.64] ;  /* 0x000000120a0b1981 */ /* 0x001ea2000c1e1900 */
[----:B------:R-:W-:Y:S01]  /*0940*/  @P1 LEA.HI.X R3, R6, UR7, R7, 0x2, P2 ;  /* 0x0000000706031c11 */ /* 0x000fe200090f1407 */
[----:B------:R-:W-:Y:S01]  /*0950*/  @!P0 IMAD R19, R19, UR20, R0 ;  /* 0x0000001413138c24 */ /* 0x000fe2000f8e0200 */
[----:B---3--:R-:W-:Y:S01]  /*0960*/  MOV R6, UR12 ;  /* 0x0000000c00067c02 */ /* 0x008fe20008000f00 */
[----:B------:R-:W-:Y:S01]  /*0970*/  @P1 IMAD.WIDE R14, R15, 0x4, R4 ;  /* 0x000000040f0e1825 */ /* 0x000fe200078e0204 */
[----:B------:R-:W-:Y:S01]  /*0980*/  MOV R7, UR13 ;  /* 0x0000000d00077c02 */ /* 0x000fe20008000f00 */
[----:B------:R-:W2:Y:S01]  /*0990*/  @P1 LDG.E R4, desc[UR18][R4.64] ;  /* 0x0000001204041981 */ /* 0x000ea2000c1e1900 */
[----:B------:R-:W-:-:S02]  /*09a0*/  MOV R8, UR14 ;  /* 0x0000000e00087c02 */ /* 0x000fc40008000f00 */
[----:B------:R-:W-:Y:S01]  /*09b0*/  MOV R9, UR15 ;  /* 0x0000000f00097c02 */ /* 0x000fe20008000f00 */
[----:B------:R-:W-:Y:S01]  /*09c0*/  @!P0 IMAD.WIDE.U32 R6, R17, 0x4, R6 ;  /* 0x0000000411068825 */ /* 0x000fe200078e0006 */
[----:B------:R-:W3:Y:S03]  /*09d0*/  @P1 LDG.E R14, desc[UR18][R14.64] ;  /* 0x000000120e0e1981 */ /* 0x000ee6000c1e1900 */
[----:B------:R-:W-:Y:S01]  /*09e0*/  @!P0 IMAD.WIDE R8, R19, 0x4, R8 ;  /* 0x0000000413088825 */ /* 0x000fe200078e0208 */
[----:B------:R-:W3:Y:S04]  /*09f0*/  @P1 LDG.E R2, desc[UR18][R2.64+0x4] ;  /* 0x0000041202021981 */ /* 0x000ee8000c1e1900 */
[----:B------:R-:W4:Y:S04]  /*0a00*/  @!P0 LDG.E R7, desc[UR18][R6.64] ;  /* 0x0000001206078981 */ /* 0x000f28000c1e1900 */
[----:B------:R-:W4:Y:S01]  /*0a10*/  @!P0 LDG.E R8, desc[UR18][R8.64] ;  /* 0x0000001208088981 */ /* 0x000f22000c1e1900 */
[----:B--2---:R-:W-:-:S04]  /*0a20*/  @P1 IMAD R11, R11, R4, R12 ;  /* 0x000000040b0b1224 */ /* 0x004fc800078e020c */
[----:B---3--:R-:W-:-:S04]  /*0a30*/  @P1 IMAD R12, R2, R14, R11 ;  /* 0x0000000e020c1224 */ /* 0x008fc800078e020b */
[----:B----4-:R-:W-:-:S07]  /*0a40*/  @!P0 IMAD R12, R7, R8, R12 ;  /* 0x00000008070c8224 */ /* 0x010fce00078e020c */
.L_x_2:
[----:B------:R-:W1:Y:S01]  /*0a50*/  LDC.64 R2, c[0x0][0x390] ;  /* 0x0000e400ff027b82 */ /* 0x000e620000000a00 */
[----:B------:R-:W-:-:S05]  /*0a60*/  IADD3 R13, PT, PT, R0, R13, RZ ;  /* 0x0000000d000d7210 */ /* 0x000fca0007ffe0ff */
[----:B-1----:R-:W-:-:S05]  /*0a70*/  IMAD.WIDE R2, R13, 0x4, R2 ;  /* 0x000000040d027825 */ /* 0x002fca00078e0202 */
[----:B0-----:R-:W-:Y:S01]  /*0a80*/  STG.E desc[UR18][R2.64], R12 ;  /* 0x0000000c02007986 */ /* 0x001fe2000c101912 */
[----:B------:R-:W-:Y:S05]  /*0a90*/  EXIT ;  /* 0x000000000000794d */ /* 0x000fea0003800000 */
.L_x_4:
[----:B------:R-:W-:-:S00]  /*0aa0*/  BRA `(.L_x_4) ;  /* 0xfffffffc00fc7947 */ /* 0x000fc0000383ffff */
[----:B------:R-:W-:-:S00]  /*0ab0*/  NOP ;  /* 0x0000000000007918 */ /* 0x000fc00000000000 */
        /* <DEDUP_REMOVED lines=12> */
.L_x_5:


//--------------------- .nv.shared.reserved.0     --------------------------
	.section	.nv.shared.reserved.0,"aw",@nobits
	.weak		__nv_reservedSMEM_offset_0_alias
	.size		__nv_reservedSMEM_offset_0_alias, 0, 64
	.other		__nv_reservedSMEM_offset_0_alias,@"STO_CUDA_RESERVED_SHARED STV_DEFAULT"
__nv_reservedSMEM_offset_0_alias:
	.zero		0
	.zero		64


//--------------------- .nv.constant0._Z9matrixMulPiS_S_i --------------------------
	.section	.nv.constant0._Z9matrixMulPiS_S_i,"a",@progbits
	.sectionflags	@""
	.align	4
.nv.constant0._Z9matrixMulPiS_S_i:
	.zero		924


//--------------------- SYMBOLS --------------------------

	.type		.nv.reservedSmem.offset0,@object
	.size		.nv.reservedSmem.offset0,0x4
